	.headerflags	@"EF_CUDA_TEXMODE_UNIFIED EF_CUDA_64BIT_ADDRESS EF_CUDA_ACCELERATORS EF_CUDA_SM90 EF_CUDA_VIRTUAL_SM(EF_CUDA_SM90)"
	.elftype	@"ET_EXEC"


//--------------------- .nv.info                  --------------------------
	.section	.nv.info,"",@"SHT_CUDA_INFO"
	.align	4


	//----- nvinfo : EIATTR_REGCOUNT
	.align		4
        /*0000*/ 	.byte	0x04, 0x2f
        /*0002*/ 	.short	(.L_1 - .L_0)
	.align		4
.L_0:
        /*0004*/ 	.word	index@(triton_poi_fused_convolution_leaky_relu_leaky_relu_backward_4)
        /*0008*/ 	.word	0x00000010


	//----- nvinfo : EIATTR_MIN_STACK_SIZE
	.align		4
.L_1:
        /*000c*/ 	.byte	0x04, 0x12
        /*000e*/ 	.short	(.L_3 - .L_2)
	.align		4
.L_2:
        /*0010*/ 	.word	index@(triton_poi_fused_convolution_leaky_relu_leaky_relu_backward_4)
        /*0014*/ 	.word	0x00000000


	//----- nvinfo : EIATTR_FRAME_SIZE
	.align		4
.L_3:
        /*0018*/ 	.byte	0x04, 0x11
        /*001a*/ 	.short	(.L_5 - .L_4)
	.align		4
.L_4:
        /*001c*/ 	.word	index@(triton_poi_fused_convolution_leaky_relu_leaky_relu_backward_4)
        /*0020*/ 	.word	0x00000000


	//----- nvinfo : EIATTR_MIN_STACK_SIZE
	.align		4
.L_5:
        /*0024*/ 	.byte	0x04, 0x12
        /*0026*/ 	.short	(.L_7 - .L_6)
	.align		4
.L_6:
        /*0028*/ 	.word	index@(triton_poi_fused_convolution_leaky_relu_leaky_relu_backward_4)
        /*002c*/ 	.word	0x00000000
.L_7:


//--------------------- .nv.info.triton_poi_fused_convolution_leaky_relu_leaky_relu_backward_4 --------------------------
	.section	.nv.info.triton_poi_fused_convolution_leaky_relu_leaky_relu_backward_4,"",@"SHT_CUDA_INFO"
	.sectionflags	@""
	.align	4


	//----- nvinfo : EIATTR_CUDA_API_VERSION
	.align		4
        /*0000*/ 	.byte	0x04, 0x37
        /*0002*/ 	.short	(.L_9 - .L_8)
.L_8:
        /*0004*/ 	.word	0x0000007c


	//----- nvinfo : EIATTR_KPARAM_INFO
	.align		4
.L_9:
        /*0008*/ 	.byte	0x04, 0x17
        /*000a*/ 	.short	(.L_11 - .L_10)
.L_10:
        /*000c*/ 	.word	0x00000000
        /*0010*/ 	.short	0x0003
        /*0012*/ 	.short	0x0018
        /*0014*/ 	.byte	0x00, 0xf0, 0x11, 0x00


	//----- nvinfo : EIATTR_KPARAM_INFO
	.align		4
.L_11:
        /*0018*/ 	.byte	0x04, 0x17
        /*001a*/ 	.short	(.L_13 - .L_12)
.L_12:
        /*001c*/ 	.word	0x00000000
        /*0020*/ 	.short	0x0002
        /*0022*/ 	.short	0x0010
        /*0024*/ 	.byte	0x00, 0xf4, 0x21, 0x00


	//----- nvinfo : EIATTR_KPARAM_INFO
	.align		4
.L_13:
        /*0028*/ 	.byte	0x04, 0x17
        /*002a*/ 	.short	(.L_15 - .L_14)
.L_14:
        /*002c*/ 	.word	0x00000000
        /*0030*/ 	.short	0x0001
        /*0032*/ 	.short	0x0008
        /*0034*/ 	.byte	0x00, 0xf4, 0x21, 0x00


	//----- nvinfo : EIATTR_KPARAM_INFO
	.align		4
.L_15:
        /*0038*/ 	.byte	0x04, 0x17
        /*003a*/ 	.short	(.L_17 - .L_16)
.L_16:
        /*003c*/ 	.word	0x00000000
        /*0040*/ 	.short	0x0000
        /*0042*/ 	.short	0x0000
        /*0044*/ 	.byte	0x00, 0xf4, 0x21, 0x00


	//----- nvinfo : EIATTR_SPARSE_MMA_MASK
	.align		4
.L_17:
        /*0048*/ 	.byte	0x03, 0x50
        /*004a*/ 	.short	0x0000


	//----- nvinfo : EIATTR_MAXREG_COUNT
	.align		4
        /*004c*/ 	.byte	0x03, 0x1b
        /*004e*/ 	.short	0x00ff


	//----- nvinfo : EIATTR_EXIT_INSTR_OFFSETS
	.align		4
        /*0050*/ 	.byte	0x04, 0x1c
        /*0052*/ 	.short	(.L_19 - .L_18)


	//   ....[0]....
.L_18:
        /*0054*/ 	.word	0x00000480


	//----- nvinfo : EIATTR_REQNTID
	.align		4
.L_19:
        /*0058*/ 	.byte	0x04, 0x10
        /*005a*/ 	.short	(.L_21 - .L_20)
.L_20:
        /*005c*/ 	.word	0x00000080
        /*0060*/ 	.word	0x00000001
        /*0064*/ 	.word	0x00000001


	//----- nvinfo : EIATTR_CBANK_PARAM_SIZE
	.align		4
.L_21:
        /*0068*/ 	.byte	0x03, 0x19
        /*006a*/ 	.short	0x001c


	//----- nvinfo : EIATTR_PARAM_CBANK
	.align		4
        /*006c*/ 	.byte	0x04, 0x0a
        /*006e*/ 	.short	(.L_23 - .L_22)
	.align		4
.L_22:
        /*0070*/ 	.word	index@(.nv.constant0.triton_poi_fused_convolution_leaky_relu_leaky_relu_backward_4)
        /*0074*/ 	.short	0x0210
        /*0076*/ 	.short	0x001c


	//----- nvinfo : EIATTR_SW_WAR
	.align		4
.L_23:
        /*0078*/ 	.byte	0x04, 0x36
        /*007a*/ 	.short	(.L_25 - .L_24)
.L_24:
        /*007c*/ 	.word	0x00000008
.L_25:


//--------------------- .nv.callgraph             --------------------------
	.section	.nv.callgraph,"",@"SHT_CUDA_CALLGRAPH"
	.align	4
	.sectionentsize	8
	.align		4
        /*0000*/ 	.word	0x00000000
	.align		4
        /*0004*/ 	.word	0xffffffff
	.align		4
        /*0008*/ 	.word	0x00000000
	.align		4
        /*000c*/ 	.word	0xfffffffe
	.align		4
        /*0010*/ 	.word	0x00000000
	.align		4
        /*0014*/ 	.word	0xfffffffd
	.align		4
        /*0018*/ 	.word	0x00000000
	.align		4
        /*001c*/ 	.word	0xfffffffc


//--------------------- .text.triton_poi_fused_convolution_leaky_relu_leaky_relu_backward_4 --------------------------
	.section	.text.triton_poi_fused_convolution_leaky_relu_leaky_relu_backward_4,"ax",@progbits
	.align	128
        .global         triton_poi_fused_convolution_leaky_relu_leaky_relu_backward_4
        .type           triton_poi_fused_convolution_leaky_relu_leaky_relu_backward_4,@function
        .size           triton_poi_fused_convolution_leaky_relu_leaky_relu_backward_4,(.L_x_1 - triton_poi_fused_convolution_leaky_relu_leaky_relu_backward_4)
        .other          triton_poi_fused_convolution_leaky_relu_leaky_relu_backward_4,@"STO_CUDA_ENTRY STV_DEFAULT"
triton_poi_fused_convolution_leaky_relu_leaky_relu_backward_4:
.text.triton_poi_fused_convolution_leaky_relu_leaky_relu_backward_4:
[----:B------:R-:W-:Y:S01]  /*0000*/  LDC R1, c[0x0][0x28] ;  /* 0x00000a00ff017b82 */ /* 0x000fe20000000800 */
[----:B------:R-:W1:Y:S07]  /*0010*/  S2R R0, SR_TID.X ;  /* 0x0000000000007919 */ /* 0x000e6e0000002100 */
[----:B------:R-:W2:Y:S01]  /*0020*/  LDC.64 R12, c[0x0][0x218] ;  /* 0x00008600ff0c7b82 */ /* 0x000ea20000000a00 */
[----:B------:R-:W-:Y:S01]  /*0030*/  ULDC.64 UR4, c[0x0][0x208] ;  /* 0x0000820000047ab9 */ /* 0x000fe20000000a00 */
[----:B------:R-:W-:Y:S01]  /*0040*/  ULDC.64 UR6, c[0x0][0x220] ;  /* 0x0000880000067ab9 */ /* 0x000fe20000000a00 */
[----:B------:R-:W3:Y:S01]  /*0050*/  S2R R5, SR_CTAID.X ;  /* 0x0000000000057919 */ /* 0x000ee20000002500 */
[----:B-1----:R-:W-:Y:S01]  /*0060*/  IMAD.SHL.U32 R0, R0, 0x8, RZ ;  /* 0x0000000800007824 */ /* 0x002fe200078e00ff */
[----:B---3--:R-:W-:-:S04]  /*0070*/  SHF.R.S32.HI R3, RZ, 0x15, R5 ;  /* 0x00000015ff037819 */ /* 0x008fc80000011405 */
[----:B------:R-:W-:Y:S02]  /*0080*/  LOP3.LUT R0, R0, 0x3f8, RZ, 0xc0, !PT ;  /* 0x000003f800007812 */ /* 0x000fe400078ec0ff */
[----:B------:R-:W-:-:S03]  /*0090*/  SGXT R3, R3, 0x1 ;  /* 0x000000010303781a */ /* 0x000fc60000000200 */
[----:B------:R-:W-:-:S05]  /*00a0*/  IMAD R0, R5, 0x400, R0 ;  /* 0x0000040005007824 */ /* 0x000fca00078e0200 */
[----:B------:R-:W-:Y:S02]  /*00b0*/  LEA.HI R4, R3, R0, RZ, 0xc ;  /* 0x0000000003047211 */ /* 0x000fe400078f60ff */
[----:B------:R-:W1:Y:S02]  /*00c0*/  LDC.64 R2, c[0x0][0x210] ;  /* 0x00008400ff027b82 */ /* 0x000e640000000a00 */
[----:B------:R-:W-:-:S05]  /*00d0*/  SHF.R.S32.HI R4, RZ, 0xc, R4 ;  /* 0x0000000cff047819 */ /* 0x000fca0000011404 */
[----:B------:R-:W-:-:S05]  /*00e0*/  IMAD.HI R5, R4, 0x2aaaaaab, RZ ;  /* 0x2aaaaaab04057827 */ /* 0x000fca00078e02ff */
[----:B------:R-:W-:-:S04]  /*00f0*/  SHF.R.U32.HI R6, RZ, 0x1f, R5 ;  /* 0x0000001fff067819 */ /* 0x000fc80000011605 */
[----:B------:R-:W-:-:S05]  /*0100*/  LEA.HI R5, R5, R6, RZ, 0x1c ;  /* 0x0000000605057211 */ /* 0x000fca00078fe0ff */
[----:B------:R-:W-:Y:S02]  /*0110*/  IMAD R5, R5, -0x60, R4 ;  /* 0xffffffa005057824 */ /* 0x000fe400078e0204 */
[----:B-1----:R-:W-:-:S04]  /*0120*/  IMAD.WIDE R2, R0, 0x4, R2 ;  /* 0x0000000400027825 */ /* 0x002fc800078e0202 */
[----:B--2---:R-:W-:Y:S01]  /*0130*/  IMAD.WIDE R12, R5, 0x4, R12 ;  /* 0x00000004050c7825 */ /* 0x004fe200078e020c */
[----:B------:R-:W2:Y:S04]  /*0140*/  LDG.E.128 R8, desc[UR4][R2.64+0x10] ;  /* 0x0000100402087981 */ /* 0x000ea8000c1e1d00 */
[----:B------:R-:W3:Y:S04]  /*0150*/  LDG.E.128 R4, desc[UR4][R2.64] ;  /* 0x0000000402047981 */ /* 0x000ee8000c1e1d00 */
[----:B------:R-:W3:Y:S02]  /*0160*/  LDG.E.EL R12, desc[UR4][R12.64] ;  /* 0x000000040c0c7981 */ /* 0x000ee4000c2e1900 */
[----:B---3--:R-:W-:-:S02]  /*0170*/  FSETP.GT.AND P3, PT, R5, -R12, PT ;  /* 0x8000000c0500720b */ /* 0x008fc40003f64000 */
[-C--:B------:R-:W-:Y:S01]  /*0180*/  FSETP.GT.AND P4, PT, R6, -R12.reuse, PT ;  /* 0x8000000c0600720b */ /* 0x080fe20003f84000 */
[--C-:B------:R-:W-:Y:S01]  /*0190*/  FADD R5, R5, R12.reuse ;  /* 0x0000000c05057221 */ /* 0x100fe20000000000 */
[-C--:B------:R-:W-:Y:S01]  /*01a0*/  FSETP.GT.AND P0, PT, R4, -R12.reuse, PT ;  /* 0x8000000c0400720b */ /* 0x080fe20003f04000 */
[----:B------:R-:W-:Y:S01]  /*01b0*/  FADD R6, R6, R12 ;  /* 0x0000000c06067221 */ /* 0x000fe20000000000 */
[-C--:B------:R-:W-:Y:S02]  /*01c0*/  FSETP.GT.AND P5, PT, R7, -R12.reuse, PT ;  /* 0x8000000c0700720b */ /* 0x080fe40003fa4000 */
[-C--:B--2---:R-:W-:Y:S02]  /*01d0*/  FSETP.GT.AND P1, PT, R10, -R12.reuse, PT ;  /* 0x8000000c0a00720b */ /* 0x084fe40003f24000 */
[----:B------:R-:W-:-:S03]  /*01e0*/  FSETP.GT.AND P2, PT, R11, -R12, PT ;  /* 0x8000000c0b00720b */ /* 0x000fc60003f44000 */
[----:B------:R-:W-:Y:S01]  /*01f0*/  @!P3 FMUL R5, R5, 0.10000000149011611938 ;  /* 0x3dcccccd0505b820 */ /* 0x000fe20000400000 */
[-C--:B------:R-:W-:Y:S01]  /*0200*/  FSETP.GT.AND P3, PT, R9, -R12.reuse, PT ;  /* 0x8000000c0900720b */ /* 0x080fe20003f64000 */
[----:B------:R-:W-:Y:S01]  /*0210*/  @!P4 FMUL R6, R6, 0.10000000149011611938 ;  /* 0x3dcccccd0606c820 */ /* 0x000fe20000400000 */
[----:B------:R-:W-:Y:S01]  /*0220*/  FSETP.GT.AND P4, PT, R8, -R12, PT ;  /* 0x8000000c0800720b */ /* 0x000fe20003f84000 */
[--C-:B------:R-:W-:Y:S01]  /*0230*/  FADD R4, R4, R12.reuse ;  /* 0x0000000c04047221 */ /* 0x100fe20000000000 */
[--C-:B------:R-:W-:Y:S01]  /*0240*/  FADD R7, R7, R12.reuse ;  /* 0x0000000c07077221 */ /* 0x100fe20000000000 */
[--C-:B------:R-:W-:Y:S02]  /*0250*/  FADD R10, R10, R12.reuse ;  /* 0x0000000c0a0a7221 */ /* 0x100fe40000000000 */
[----:B------:R-:W-:Y:S01]  /*0260*/  @!P0 FMUL R4, R4, 0.10000000149011611938 ;  /* 0x3dcccccd04048820 */ /* 0x000fe20000400000 */
[--C-:B------:R-:W-:Y:S01]  /*0270*/  FADD R11, R11, R12.reuse ;  /* 0x0000000c0b0b7221 */ /* 0x100fe20000000000 */
[--C-:B------:R-:W-:Y:S01]  /*0280*/  FADD R9, R9, R12.reuse ;  /* 0x0000000c09097221 */ /* 0x100fe20000000000 */
[----:B------:R-:W-:Y:S01]  /*0290*/  FADD R8, R8, R12 ;  /* 0x0000000c08087221 */ /* 0x000fe20000000000 */
[----:B------:R-:W-:Y:S01]  /*02a0*/  @!P5 FMUL R7, R7, 0.10000000149011611938 ;  /* 0x3dcccccd0707d820 */ /* 0x000fe20000400000 */
[----:B------:R-:W-:Y:S01]  /*02b0*/  FSETP.GT.AND P0, PT, R4, RZ, PT ;  /* 0x000000ff0400720b */ /* 0x000fe20003f04000 */
[----:B------:R-:W-:Y:S01]  /*02c0*/  @!P1 FMUL R10, R10, 0.10000000149011611938 ;  /* 0x3dcccccd0a0a9820 */ /* 0x000fe20000400000 */
[----:B------:R-:W-:Y:S01]  /*02d0*/  FSETP.GT.AND P5, PT, R5, RZ, PT ;  /* 0x000000ff0500720b */ /* 0x000fe20003fa4000 */
[----:B------:R-:W-:Y:S01]  /*02e0*/  @!P2 FMUL R11, R11, 0.10000000149011611938 ;  /* 0x3dcccccd0b0ba820 */ /* 0x000fe20000400000 */
[----:B------:R-:W-:Y:S01]  /*02f0*/  @!P3 FMUL R9, R9, 0.10000000149011611938 ;  /* 0x3dcccccd0909b820 */ /* 0x000fe20000400000 */
[----:B------:R-:W-:Y:S01]  /*0300*/  @!P4 FMUL R8, R8, 0.10000000149011611938 ;  /* 0x3dcccccd0808c820 */ /* 0x000fe20000400000 */
[----:B------:R-:W-:-:S02]  /*0310*/  SEL R2, RZ, 0x1, !P0 ;  /* 0x00000001ff027807 */ /* 0x000fc40004000000 */
[----:B------:R-:W-:Y:S02]  /*0320*/  SEL R3, RZ, 0x1, !P5 ;  /* 0x00000001ff037807 */ /* 0x000fe40006800000 */
[----:B------:R-:W-:Y:S02]  /*0330*/  FSETP.GT.AND P0, PT, R6, RZ, PT ;  /* 0x000000ff0600720b */ /* 0x000fe40003f04000 */
[----:B------:R-:W-:Y:S02]  /*0340*/  FSETP.GT.AND P6, PT, R7, RZ, PT ;  /* 0x000000ff0700720b */ /* 0x000fe40003fc4000 */
[----:B------:R-:W-:Y:S02]  /*0350*/  FSETP.GT.AND P2, PT, R10, RZ, PT ;  /* 0x000000ff0a00720b */ /* 0x000fe40003f44000 */
[----:B------:R-:W-:Y:S02]  /*0360*/  FSETP.GT.AND P1, PT, R11, RZ, PT ;  /* 0x000000ff0b00720b */ /* 0x000fe40003f24000 */
[----:B------:R-:W-:-:S02]  /*0370*/  FSETP.GT.AND P3, PT, R9, RZ, PT ;  /* 0x000000ff0900720b */ /* 0x000fc40003f64000 */
[----:B------:R-:W-:Y:S02]  /*0380*/  FSETP.GT.AND P4, PT, R8, RZ, PT ;  /* 0x000000ff0800720b */ /* 0x000fe40003f84000 */
[----:B------:R-:W-:Y:S02]  /*0390*/  PRMT R4, R2, 0x3340, R3 ;  /* 0x0000334002047816 */ /* 0x000fe40000000003 */
[----:B------:R-:W-:Y:S02]  /*03a0*/  SEL R2, RZ, 0x1, !P0 ;  /* 0x00000001ff027807 */ /* 0x000fe40004000000 */
[----:B------:R-:W-:Y:S02]  /*03b0*/  SEL R3, RZ, 0x1, !P6 ;  /* 0x00000001ff037807 */ /* 0x000fe40007000000 */
[----:B------:R-:W-:Y:S02]  /*03c0*/  SEL R8, RZ, 0x1, !P2 ;  /* 0x00000001ff087807 */ /* 0x000fe40005000000 */
[----:B------:R-:W-:-:S02]  /*03d0*/  SEL R9, RZ, 0x1, !P1 ;  /* 0x00000001ff097807 */ /* 0x000fc40004800000 */
[----:B------:R-:W-:Y:S02]  /*03e0*/  SEL R7, RZ, 0x1, !P3 ;  /* 0x00000001ff077807 */ /* 0x000fe40005800000 */
[----:B------:R-:W-:Y:S02]  /*03f0*/  SEL R6, RZ, 0x1, !P4 ;  /* 0x00000001ff067807 */ /* 0x000fe40006000000 */
[----:B------:R-:W-:Y:S02]  /*0400*/  PRMT R5, R2, 0x3340, R3 ;  /* 0x0000334002057816 */ /* 0x000fe40000000003 */
[----:B------:R-:W-:Y:S02]  /*0410*/  IADD3 R2, P0, R0, UR6, RZ ;  /* 0x0000000600027c10 */ /* 0x000fe4000ff1e0ff */
[----:B------:R-:W-:Y:S02]  /*0420*/  PRMT R9, R8, 0x3340, R9 ;  /* 0x0000334008097816 */ /* 0x000fe40000000009 */
[----:B------:R-:W-:-:S02]  /*0430*/  PRMT R6, R6, 0x3340, R7 ;  /* 0x0000334006067816 */ /* 0x000fc40000000007 */
[----:B------:R-:W-:Y:S02]  /*0440*/  PRMT R4, R4, 0x5410, R5 ;  /* 0x0000541004047816 */ /* 0x000fe40000000005 */
[----:B------:R-:W-:Y:S02]  /*0450*/  LEA.HI.X.SX32 R3, R0, UR7, 0x1, P0 ;  /* 0x0000000700037c11 */ /* 0x000fe400080f0eff */
[----:B------:R-:W-:-:S05]  /*0460*/  PRMT R5, R6, 0x5410, R9 ;  /* 0x0000541006057816 */ /* 0x000fca0000000009 */
[----:B------:R-:W-:Y:S01]  /*0470*/  STG.E.64 desc[UR4][R2.64], R4 ;  /* 0x0000000402007986 */ /* 0x000fe2000c101b04 */
[----:B------:R-:W-:Y:S05]  /*0480*/  EXIT ;  /* 0x000000000000794d */ /* 0x000fea0003800000 */
.L_x_0:
[----:B------:R-:W-:-:S00]  /*0490*/  BRA `(.L_x_0) ;  /* 0xfffffffc00fc7947 */ /* 0x000fc0000383ffff */
[----:B------:R-:W-:-:S00]  /*04a0*/  NOP ;  /* 0x0000000000007918 */ /* 0x000fc00000000000 */
        /* <DEDUP_REMOVED lines=13> */
.L_x_1:


//--------------------- .nv.constant0.triton_poi_fused_convolution_leaky_relu_leaky_relu_backward_4 --------------------------
	.section	.nv.constant0.triton_poi_fused_convolution_leaky_relu_leaky_relu_backward_4,"a",@progbits
	.sectionflags	@""
	.align	4
.nv.constant0.triton_poi_fused_convolution_leaky_relu_leaky_relu_backward_4:
	.zero		556
